//
// Generated by NVIDIA NVVM Compiler
//
// Compiler Build ID: CL-36424714
// Cuda compilation tools, release 13.0, V13.0.88
// Based on NVVM 20.0.0
//

.version 9.0
.target sm_100
.address_size 64

	// .globl	_Z12matrixMulGPUPiS_S_

.visible .entry _Z12matrixMulGPUPiS_S_(
	.param .u64 .ptr .align 1 _Z12matrixMulGPUPiS_S__param_0,
	.param .u64 .ptr .align 1 _Z12matrixMulGPUPiS_S__param_1,
	.param .u64 .ptr .align 1 _Z12matrixMulGPUPiS_S__param_2
)
{
	.reg .pred 	%p<6>;
	.reg .b32 	%r<78>;
	.reg .b64 	%rd<18>;

	ld.param.u64 	%rd7, [_Z12matrixMulGPUPiS_S__param_0];
	ld.param.u64 	%rd8, [_Z12matrixMulGPUPiS_S__param_1];
	ld.param.u64 	%rd9, [_Z12matrixMulGPUPiS_S__param_2];
	mov.u32 	%r17, %tid.x;
	mov.u32 	%r18, %ctaid.x;
	mov.u32 	%r1, %ntid.x;
	mad.lo.s32 	%r73, %r18, %r1, %r17;
	mov.u32 	%r19, %tid.y;
	mov.u32 	%r20, %ctaid.y;
	mov.u32 	%r3, %ntid.y;
	mad.lo.s32 	%r4, %r20, %r3, %r19;
	setp.gt.s32 	%p1, %r73, 63;
	@%p1 bra 	$L__BB0_8;
	cvta.to.global.u64 	%rd10, %rd7;
	add.s64 	%rd1, %rd10, 32;
	cvta.to.global.u64 	%rd11, %rd8;
	add.s64 	%rd2, %rd11, 2048;
	mov.u32 	%r21, %nctaid.y;
	mul.lo.s32 	%r5, %r3, %r21;
	mov.u32 	%r22, %nctaid.x;
	mul.lo.s32 	%r6, %r1, %r22;
	cvta.to.global.u64 	%rd3, %rd9;
$L__BB0_2:
	setp.gt.u32 	%p2, %r4, 63;
	@%p2 bra 	$L__BB0_7;
	mov.u32 	%r74, %r4;
$L__BB0_4:
	mul.wide.u32 	%rd12, %r74, 256;
	add.s64 	%rd17, %rd1, %rd12;
	mov.b32 	%r76, 0;
	mov.u32 	%r75, %r73;
	mov.u32 	%r77, %r76;
$L__BB0_5:
	mul.wide.s32 	%rd13, %r75, 4;
	add.s64 	%rd14, %rd2, %rd13;
	ld.global.u32 	%r24, [%rd17+-32];
	ld.global.u32 	%r25, [%rd14+-2048];
	mad.lo.s32 	%r26, %r25, %r24, %r77;
	ld.global.u32 	%r27, [%rd17+-28];
	ld.global.u32 	%r28, [%rd14+-1792];
	mad.lo.s32 	%r29, %r28, %r27, %r26;
	ld.global.u32 	%r30, [%rd17+-24];
	ld.global.u32 	%r31, [%rd14+-1536];
	mad.lo.s32 	%r32, %r31, %r30, %r29;
	ld.global.u32 	%r33, [%rd17+-20];
	ld.global.u32 	%r34, [%rd14+-1280];
	mad.lo.s32 	%r35, %r34, %r33, %r32;
	ld.global.u32 	%r36, [%rd17+-16];
	ld.global.u32 	%r37, [%rd14+-1024];
	mad.lo.s32 	%r38, %r37, %r36, %r35;
	ld.global.u32 	%r39, [%rd17+-12];
	ld.global.u32 	%r40, [%rd14+-768];
	mad.lo.s32 	%r41, %r40, %r39, %r38;
	ld.global.u32 	%r42, [%rd17+-8];
	ld.global.u32 	%r43, [%rd14+-512];
	mad.lo.s32 	%r44, %r43, %r42, %r41;
	ld.global.u32 	%r45, [%rd17+-4];
	ld.global.u32 	%r46, [%rd14+-256];
	mad.lo.s32 	%r47, %r46, %r45, %r44;
	ld.global.u32 	%r48, [%rd17];
	ld.global.u32 	%r49, [%rd14];
	mad.lo.s32 	%r50, %r49, %r48, %r47;
	ld.global.u32 	%r51, [%rd17+4];
	ld.global.u32 	%r52, [%rd14+256];
	mad.lo.s32 	%r53, %r52, %r51, %r50;
	ld.global.u32 	%r54, [%rd17+8];
	ld.global.u32 	%r55, [%rd14+512];
	mad.lo.s32 	%r56, %r55, %r54, %r53;
	ld.global.u32 	%r57, [%rd17+12];
	ld.global.u32 	%r58, [%rd14+768];
	mad.lo.s32 	%r59, %r58, %r57, %r56;
	ld.global.u32 	%r60, [%rd17+16];
	ld.global.u32 	%r61, [%rd14+1024];
	mad.lo.s32 	%r62, %r61, %r60, %r59;
	ld.global.u32 	%r63, [%rd17+20];
	ld.global.u32 	%r64, [%rd14+1280];
	mad.lo.s32 	%r65, %r64, %r63, %r62;
	ld.global.u32 	%r66, [%rd17+24];
	ld.global.u32 	%r67, [%rd14+1536];
	mad.lo.s32 	%r68, %r67, %r66, %r65;
	ld.global.u32 	%r69, [%rd17+28];
	ld.global.u32 	%r70, [%rd14+1792];
	mad.lo.s32 	%r77, %r70, %r69, %r68;
	add.s32 	%r76, %r76, 16;
	add.s64 	%rd17, %rd17, 64;
	add.s32 	%r75, %r75, 1024;
	setp.ne.s32 	%p3, %r76, 64;
	@%p3 bra 	$L__BB0_5;
	shl.b32 	%r71, %r74, 6;
	add.s32 	%r72, %r71, %r73;
	mul.wide.s32 	%rd15, %r72, 4;
	add.s64 	%rd16, %rd3, %rd15;
	st.global.u32 	[%rd16], %r77;
	add.s32 	%r74, %r74, %r5;
	setp.lt.u32 	%p4, %r74, 64;
	@%p4 bra 	$L__BB0_4;
$L__BB0_7:
	add.s32 	%r73, %r73, %r6;
	setp.lt.s32 	%p5, %r73, 64;
	@%p5 bra 	$L__BB0_2;
$L__BB0_8:
	ret;

}


// ===== COMPILED SASS (sm_100) =====

	.target	sm_100

	.elftype	@"ET_EXEC"


//--------------------- .note.nv.tkinfo           --------------------------
	.section	.note.nv.tkinfo,"",@"SHT_NOTE"
	.sectionflags	@"SHF_NOTE_NV_TKINFO"
	.tkinfo
        /*0018*/ 	.word	0x00000002
        /*0030*/ 	.string	""
        /*0030*/ 	.string	"ptxas"
        /*0030*/ 	.string	"Cuda compilation tools, release 13.0, V13.0.88"
        /*0030*/ 	.string	"Build cuda_13.0.r13.0/compiler.36424714_0"
        /*0030*/ 	.string	"-arch sm_100 -m 64 "



//--------------------- .note.nv.cuinfo           --------------------------
	.section	.note.nv.cuinfo,"",@"SHT_NOTE"
	.sectionflags	@"SHF_NOTE_NV_CUINFO"
        /*0018*/ 	.short	0x0002
        /*001a*/ 	.short	0x0064
        /*001c*/ 	.short	0x0082
	.zero		2


//--------------------- .nv.info                  --------------------------
	.section	.nv.info,"",@"SHT_CUDA_INFO"
	.align	4


	//----- nvinfo : EIATTR_REGCOUNT
	.align		4
        /*0000*/ 	.byte	0x04, 0x2f
        /*0002*/ 	.short	(.L_1 - .L_0)
	.align		4
.L_0:
        /*0004*/ 	.word	index@(_Z12matrixMulGPUPiS_S_)
        /*0008*/ 	.word	0x00000020


	//----- nvinfo : EIATTR_FRAME_SIZE
	.align		4
.L_1:
        /*000c*/ 	.byte	0x04, 0x11
        /*000e*/ 	.short	(.L_3 - .L_2)
	.align		4
.L_2:
        /*0010*/ 	.word	index@(_Z12matrixMulGPUPiS_S_)
        /*0014*/ 	.word	0x00000000


	//----- nvinfo : EIATTR_MIN_STACK_SIZE
	.align		4
.L_3:
        /*0018*/ 	.byte	0x04, 0x12
        /*001a*/ 	.short	(.L_5 - .L_4)
	.align		4
.L_4:
        /*001c*/ 	.word	index@(_Z12matrixMulGPUPiS_S_)
        /*0020*/ 	.word	0x00000000
.L_5:


//--------------------- .nv.compat                --------------------------
	.section	.nv.compat,"",@"SHT_CUDA_COMPAT_INFO"
	.align	4
        /*0000*/ 	.byte	0x02, 0x09, 0x00, 0x00, 0x02, 0x02, 0x01, 0x00, 0x02, 0x05, 0x05, 0x00, 0x03, 0x07, 0x01, 0x01
        /*0010*/ 	.byte	0x02, 0x03, 0x00, 0x00, 0x02, 0x06, 0x01, 0x00, 0x04, 0x0b, 0x08, 0x00, 0x09, 0x00, 0x00, 0x00
        /*0020*/ 	.byte	0x00, 0x00, 0x00, 0x00


//--------------------- .nv.info._Z12matrixMulGPUPiS_S_ --------------------------
	.section	.nv.info._Z12matrixMulGPUPiS_S_,"",@"SHT_CUDA_INFO"
	.sectionflags	@""
	.align	4


	//----- nvinfo : EIATTR_CUDA_API_VERSION
	.align		4
        /*0000*/ 	.byte	0x04, 0x37
        /*0002*/ 	.short	(.L_7 - .L_6)
.L_6:
        /*0004*/ 	.word	0x00000082


	//----- nvinfo : EIATTR_KPARAM_INFO
	.align		4
.L_7:
        /*0008*/ 	.byte	0x04, 0x17
        /*000a*/ 	.short	(.L_9 - .L_8)
.L_8:
        /*000c*/ 	.word	0x00000000
        /*0010*/ 	.short	0x0002
        /*0012*/ 	.short	0x0010
        /*0014*/ 	.byte	0x00, 0xf5, 0x21, 0x00


	//----- nvinfo : EIATTR_KPARAM_INFO
	.align		4
.L_9:
        /*0018*/ 	.byte	0x04, 0x17
        /*001a*/ 	.short	(.L_11 - .L_10)
.L_10:
        /*001c*/ 	.word	0x00000000
        /*0020*/ 	.short	0x0001
        /*0022*/ 	.short	0x0008
        /*0024*/ 	.byte	0x00, 0xf5, 0x21, 0x00


	//----- nvinfo : EIATTR_KPARAM_INFO
	.align		4
.L_11:
        /*0028*/ 	.byte	0x04, 0x17
        /*002a*/ 	.short	(.L_13 - .L_12)
.L_12:
        /*002c*/ 	.word	0x00000000
        /*0030*/ 	.short	0x0000
        /*0032*/ 	.short	0x0000
        /*0034*/ 	.byte	0x00, 0xf5, 0x21, 0x00


	//----- nvinfo : EIATTR_SPARSE_MMA_MASK
	.align		4
.L_13:
        /*0038*/ 	.byte	0x03, 0x50
        /*003a*/ 	.short	0x0000


	//----- nvinfo : EIATTR_MAXREG_COUNT
	.align		4
        /*003c*/ 	.byte	0x03, 0x1b
        /*003e*/ 	.short	0x00ff


	//----- nvinfo : EIATTR_MERCURY_ISA_VERSION
	.align		4
        /*0040*/ 	.byte	0x03, 0x5f
        /*0042*/ 	.short	0x0101


	//----- nvinfo : EIATTR_VRC_CTA_INIT_COUNT
	.align		4
        /*0044*/ 	.byte	0x02, 0x4a
	.zero		1
	.zero		1


	//----- nvinfo : EIATTR_EXIT_INSTR_OFFSETS
	.align		4
        /*0048*/ 	.byte	0x04, 0x1c
        /*004a*/ 	.short	(.L_15 - .L_14)


	//   ....[0]....
.L_14:
        /*004c*/ 	.word	0x000000a0


	//   ....[1]....
        /*0050*/ 	.word	0x00000f00


	//----- nvinfo : EIATTR_CRS_STACK_SIZE
	.align		4
.L_15:
        /*0054*/ 	.byte	0x04, 0x1e
        /*0056*/ 	.short	(.L_17 - .L_16)
.L_16:
        /*0058*/ 	.word	0x00000000


	//----- nvinfo : EIATTR_CBANK_PARAM_SIZE
	.align		4
.L_17:
        /*005c*/ 	.byte	0x03, 0x19
        /*005e*/ 	.short	0x0018


	//----- nvinfo : EIATTR_PARAM_CBANK
	.align		4
        /*0060*/ 	.byte	0x04, 0x0a
        /*0062*/ 	.short	(.L_19 - .L_18)
	.align		4
.L_18:
        /*0064*/ 	.word	index@(.nv.constant0._Z12matrixMulGPUPiS_S_)
        /*0068*/ 	.short	0x0380
        /*006a*/ 	.short	0x0018


	//----- nvinfo : EIATTR_SW_WAR
	.align		4
.L_19:
        /*006c*/ 	.byte	0x04, 0x36
        /*006e*/ 	.short	(.L_21 - .L_20)
.L_20:
        /*0070*/ 	.word	0x00000008
.L_21:


//--------------------- .nv.callgraph             --------------------------
	.section	.nv.callgraph,"",@"SHT_CUDA_CALLGRAPH"
	.align	4
	.sectionentsize	8
	.align		4
        /*0000*/ 	.word	0x00000000
	.align		4
        /*0004*/ 	.word	0xffffffff
	.align		4
        /*0008*/ 	.word	0x00000000
	.align		4
        /*000c*/ 	.word	0xfffffffe
	.align		4
        /*0010*/ 	.word	0x00000000
	.align		4
        /*0014*/ 	.word	0xfffffffd
	.align		4
        /*0018*/ 	.word	0x00000000
	.align		4
        /*001c*/ 	.word	0xfffffffc


//--------------------- .text._Z12matrixMulGPUPiS_S_ --------------------------
	.section	.text._Z12matrixMulGPUPiS_S_,"ax",@progbits
	.align	128
        .global         _Z12matrixMulGPUPiS_S_
        .type           _Z12matrixMulGPUPiS_S_,@function
        .size           _Z12matrixMulGPUPiS_S_,(.L_x_5 - _Z12matrixMulGPUPiS_S_)
        .other          _Z12matrixMulGPUPiS_S_,@"STO_CUDA_ENTRY STV_DEFAULT"
_Z12matrixMulGPUPiS_S_:
.text._Z12matrixMulGPUPiS_S_:
[----:B------:R-:W-:Y:S01]  /*0000*/  LDC R1, c[0x0][0x37c] ;  /* 0x0000df00ff017b82 */ /* 0x000fe20000000800 */
[----:B------:R-:W0:Y:S07]  /*0010*/  S2R R9, SR_TID.X ;  /* 0x0000000000097919 */ /* 0x000e2e0000002100 */
[----:B------:R-:W0:Y:S01]  /*0020*/  S2UR UR4, SR_CTAID.X ;  /* 0x00000000000479c3 */ /* 0x000e220000002500 */
[----:B------:R-:W1:Y:S07]  /*0030*/  S2R R0, SR_TID.Y ;  /* 0x0000000000007919 */ /* 0x000e6e0000002200 */
[----:B------:R-:W0:Y:S08]  /*0040*/  LDC R10, c[0x0][0x360] ;  /* 0x0000d800ff0a7b82 */ /* 0x000e300000000800 */
[----:B------:R-:W1:Y:S08]  /*0050*/  S2UR UR5, SR_CTAID.Y ;  /* 0x00000000000579c3 */ /* 0x000e700000002600 */
[----:B------:R-:W1:Y:S01]  /*0060*/  LDC R3, c[0x0][0x364] ;  /* 0x0000d900ff037b82 */ /* 0x000e620000000800 */
[----:B0-----:R-:W-:-:S05]  /*0070*/  IMAD R9, R10, UR4, R9 ;  /* 0x000000040a097c24 */ /* 0x001fca000f8e0209 */
[----:B------:R-:W-:Y:S01]  /*0080*/  ISETP.GT.AND P0, PT, R9, 0x3f, PT ;  /* 0x0000003f0900780c */ /* 0x000fe20003f04270 */
[----:B-1----:R-:W-:-:S12]  /*0090*/  IMAD R0, R3, UR5, R0 ;  /* 0x0000000503007c24 */ /* 0x002fd8000f8e0200 */
[----:B------:R-:W-:Y:S05]  /*00a0*/  @P0 EXIT ;  /* 0x000000000000094d */ /* 0x000fea0003800000 */
[----:B------:R-:W0:Y:S01]  /*00b0*/  LDCU.128 UR4, c[0x0][0x380] ;  /* 0x00007000ff0477ac */ /* 0x000e220008000c00 */
[----:B------:R-:W1:Y:S01]  /*00c0*/  LDCU UR8, c[0x0][0x374] ;  /* 0x00006e80ff0877ac */ /* 0x000e620008000800 */
[----:B------:R-:W2:Y:S01]  /*00d0*/  LDCU UR9, c[0x0][0x370] ;  /* 0x00006e00ff0977ac */ /* 0x000ea20008000800 */
[----:B------:R-:W3:Y:S01]  /*00e0*/  LDCU.64 UR10, c[0x0][0x358] ;  /* 0x00006b00ff0a77ac */ /* 0x000ee20008000a00 */
[----:B0-----:R-:W-:Y:S02]  /*00f0*/  UIADD3 UR6, UP1, UPT, UR6, 0x800, URZ ;  /* 0x0000080006067890 */ /* 0x001fe4000ff3e0ff */
[----:B------:R-:W-:Y:S02]  /*0100*/  UIADD3 UR4, UP0, UPT, UR4, 0x20, URZ ;  /* 0x0000002004047890 */ /* 0x000fe4000ff1e0ff */
[----:B------:R-:W-:Y:S01]  /*0110*/  UIADD3.X UR7, UPT, UPT, URZ, UR7, URZ, UP1, !UPT ;  /* 0x00000007ff077290 */ /* 0x000fe20008ffe4ff */
[----:B-1----:R-:W-:Y:S01]  /*0120*/  IMAD R8, R3, UR8, RZ ;  /* 0x0000000803087c24 */ /* 0x002fe2000f8e02ff */
[----:B------:R-:W-:Y:S01]  /*0130*/  MOV R2, UR6 ;  /* 0x0000000600027c02 */ /* 0x000fe20008000f00 */
[----:B------:R-:W-:Y:S01]  /*0140*/  UIADD3.X UR5, UPT, UPT, URZ, UR5, URZ, UP0, !UPT ;  /* 0x00000005ff057290 */ /* 0x000fe200087fe4ff */
[----:B--2---:R-:W-:-:S02]  /*0150*/  IMAD R10, R10, UR9, RZ ;  /* 0x000000090a0a7c24 */ /* 0x004fc4000f8e02ff */
[----:B---3--:R-:W-:-:S09]  /*0160*/  MOV R3, UR7 ;  /* 0x0000000700037c02 */ /* 0x008fd20008000f00 */
.L_x_3:
[----:B------:R-:W-:Y:S01]  /*0170*/  ISETP.GT.U32.AND P0, PT, R0, 0x3f, PT ;  /* 0x0000003f0000780c */ /* 0x000fe20003f04070 */
[----:B------:R-:W-:-:S12]  /*0180*/  BSSY.RECONVERGENT B0, `(.L_x_0) ;  /* 0x00000d4000007945 */ /* 0x000fd80003800200 */
[----:B------:R-:W-:Y:S05]  /*0190*/  @P0 BRA `(.L_x_1) ;  /* 0x0000000c00480947 */ /* 0x000fea0003800000 */
[----:B------:R-:W-:-:S07]  /*01a0*/  MOV R11, R0 ;  /* 0x00000000000b7202 */ /* 0x000fce0000000f00 */
.L_x_2:
[----:B------:R-:W-:Y:S01]  /*01b0*/  MOV R4, UR4 ;  /* 0x0000000400047c02 */ /* 0x000fe20008000f00 */
[----:B------:R-:W-:Y:S01]  /*01c0*/  IMAD.WIDE R12, R9, 0x4, R2 ;  /* 0x00000004090c7825 */ /* 0x000fe200078e0202 */
[----:B------:R-:W-:-:S04]  /*01d0*/  MOV R5, UR5 ;  /* 0x0000000500057c02 */ /* 0x000fc80008000f00 */
[----:B------:R-:W2:Y:S01]  /*01e0*/  LDG.E R21, desc[UR10][R12.64+-0x800] ;  /* 0xfff8000a0c157981 */ /* 0x000ea2000c1e1900 */
[----:B------:R-:W-:-:S03]  /*01f0*/  IMAD.WIDE.U32 R4, R11, 0x100, R4 ;  /* 0x000001000b047825 */ /* 0x000fc600078e0004 */
[----:B------:R-:W3:Y:S04]  /*0200*/  LDG.E R22, desc[UR10][R12.64+-0x700] ;  /* 0xfff9000a0c167981 */ /* 0x000ee8000c1e1900 */
[----:B------:R-:W2:Y:S04]  /*0210*/  LDG.E R20, desc[UR10][R4.64+-0x20] ;  /* 0xffffe00a04147981 */ /* 0x000ea8000c1e1900 */
[----:B------:R-:W3:Y:S04]  /*0220*/  LDG.E R23, desc[UR10][R4.64+-0x1c] ;  /* 0xffffe40a04177981 */ /* 0x000ee8000c1e1900 */
[----:B------:R-:W4:Y:S04]  /*0230*/  LDG.E R18, desc[UR10][R12.64+-0x600] ;  /* 0xfffa000a0c127981 */ /* 0x000f28000c1e1900 */
[----:B------:R-:W4:Y:S04]  /*0240*/  LDG.E R19, desc[UR10][R4.64+-0x18] ;  /* 0xffffe80a04137981 */ /* 0x000f28000c1e1900 */
[----:B------:R-:W5:Y:S04]  /*0250*/  LDG.E R16, desc[UR10][R12.64+-0x500] ;  /* 0xfffb000a0c107981 */ /* 0x000f68000c1e1900 */
        /* <DEDUP_REMOVED lines=8> */
[----:B------:R-:W5:Y:S01]  /*02e0*/  LDG.E R29, desc[UR10][R4.64+0xdc] ;  /* 0x0000dc0a041d7981 */ /* 0x000f62000c1e1900 */
[----:B--2---:R-:W-:-:S03]  /*02f0*/  IMAD R20, R20, R21, RZ ;  /* 0x0000001514147224 */ /* 0x004fc600078e02ff */
[----:B------:R-:W2:Y:S01]  /*0300*/  LDG.E R21, desc[UR10][R4.64+-0x4] ;  /* 0xfffffc0a04157981 */ /* 0x000ea2000c1e1900 */
[----:B---3--:R-:W-:-:S03]  /*0310*/  IMAD R26, R23, R22, R20 ;  /* 0x00000016171a7224 */ /* 0x008fc600078e0214 */
[----:B------:R-:W2:Y:S04]  /*0320*/  LDG.E R20, desc[UR10][R12.64+-0x100] ;  /* 0xffff000a0c147981 */ /* 0x000ea8000c1e1900 */
[----:B------:R-:W3:Y:S04]  /*0330*/  LDG.E R22, desc[UR10][R12.64] ;  /* 0x0000000a0c167981 */ /* 0x000ee8000c1e1900 */
[----:B------:R-:W3:Y:S01]  /*0340*/  LDG.E R23, desc[UR10][R4.64] ;  /* 0x0000000a04177981 */ /* 0x000ee2000c1e1900 */
[----:B----4-:R-:W-:-:S03]  /*0350*/  IMAD R26, R19, R18, R26 ;  /* 0x00000012131a7224 */ /* 0x010fc600078e021a */
[----:B------:R-:W4:Y:S04]  /*0360*/  LDG.E R18, desc[UR10][R12.64+0x100] ;  /* 0x0001000a0c127981 */ /* 0x000f28000c1e1900 */
[----:B------:R-:W4:Y:S01]  /*0370*/  LDG.E R19, desc[UR10][R4.64+0x4] ;  /* 0x0000040a04137981 */ /* 0x000f22000c1e1900 */
[----:B-----5:R-:W-:-:S03]  /*0380*/  IMAD R26, R17, R16, R26 ;  /* 0x00000010111a7224 */ /* 0x020fc600078e021a */
[----:B------:R-:W5:Y:S04]  /*0390*/  LDG.E R16, desc[UR10][R12.64+0x200] ;  /* 0x0002000a0c107981 */ /* 0x000f68000c1e1900 */
[----:B------:R-:W5:Y:S01]  /*03a0*/  LDG.E R17, desc[UR10][R4.64+0x8] ;  /* 0x0000080a04117981 */ /* 0x000f62000c1e1900 */
[----:B------:R-:W-:-:S03]  /*03b0*/  IMAD R6, R7, R6, R26 ;  /* 0x0000000607067224 */ /* 0x000fc600078e021a */
[----:B------:R-:W5:Y:S01]  /*03c0*/  LDG.E R7, desc[UR10][R4.64+0xc] ;  /* 0x00000c0a04077981 */ /* 0x000f62000c1e1900 */
[----:B------:R-:W-:-:S03]  /*03d0*/  IMAD R24, R25, R24, R6 ;  /* 0x0000001819187224 */ /* 0x000fc600078e0206 */
[----:B------:R-:W5:Y:S04]  /*03e0*/  LDG.E R6, desc[UR10][R12.64+0x300] ;  /* 0x0003000a0c067981 */ /* 0x000f68000c1e1900 */
[----:B------:R-:W5:Y:S01]  /*03f0*/  LDG.E R26, desc[UR10][R12.64+0x400] ;  /* 0x0004000a0c1a7981 */ /* 0x000f62000c1e1900 */
[----:B------:R-:W-:-:S03]  /*0400*/  IMAD R24, R15, R14, R24 ;  /* 0x0000000e0f187224 */ /* 0x000fc600078e0218 */
[----:B------:R-:W5:Y:S04]  /*0410*/  LDG.E R14, desc[UR10][R12.64+0x500] ;  /* 0x0005000a0c0e7981 */ /* 0x000f68000c1e1900 */
[----:B------:R-:W5:Y:S04]  /*0420*/  LDG.E R15, desc[UR10][R4.64+0x14] ;  /* 0x0000140a040f7981 */ /* 0x000f68000c1e1900 */
[----:B------:R-:W5:Y:S01]  /*0430*/  LDG.E R25, desc[UR10][R4.64+0x1c] ;  /* 0x00001c0a04197981 */ /* 0x000f62000c1e1900 */
[----:B--2---:R-:W-:-:S03]  /*0440*/  IMAD R20, R21, R20, R24 ;  /* 0x0000001415147224 */ /* 0x004fc600078e0218 */
[----:B------:R-:W2:Y:S04]  /*0450*/  LDG.E R21, desc[UR10][R4.64+0x18] ;  /* 0x0000180a04157981 */ /* 0x000ea8000c1e1900 */
[----:B------:R-:W2:Y:S01]  /*0460*/  LDG.E R24, desc[UR10][R12.64+0x700] ;  /* 0x0007000a0c187981 */ /* 0x000ea2000c1e1900 */
[----:B---3--:R-:W-:Y:S01]  /*0470*/  IMAD R22, R23, R22, R20 ;  /* 0x0000001617167224 */ /* 0x008fe200078e0214 */
[----:B------:R-:W-:Y:S02]  /*0480*/  IADD3 R23, PT, PT, R9, 0x400, RZ ;  /* 0x0000040009177810 */ /* 0x000fe40007ffe0ff */
[----:B------:R-:W2:Y:S01]  /*0490*/  LDG.E R20, desc[UR10][R12.64+0x600] ;  /* 0x0006000a0c147981 */ /* 0x000ea2000c1e1900 */
[----:B----4-:R-:W-:Y:S02]  /*04a0*/  IMAD R22, R19, R18, R22 ;  /* 0x0000001213167224 */ /* 0x010fe400078e0216 */
[----:B------:R-:W-:-:S02]  /*04b0*/  IMAD.WIDE R18, R23, 0x4, R2 ;  /* 0x0000000417127825 */ /* 0x000fc400078e0202 */
[----:B------:R-:W3:Y:S02]  /*04c0*/  LDG.E R23, desc[UR10][R4.64+0x20] ;  /* 0x0000200a04177981 */ /* 0x000ee4000c1e1900 */
[----:B-----5:R-:W-:Y:S02]  /*04d0*/  IMAD R28, R17, R16, R22 ;  /* 0x00000010111c7224 */ /* 0x020fe400078e0216 */
[----:B------:R-:W4:Y:S04]  /*04e0*/  LDG.E R12, desc[UR10][R18.64+-0x500] ;  /* 0xfffb000a120c7981 */ /* 0x000f28000c1e1900 */
[----:B------:R-:W3:Y:S04]  /*04f0*/  LDG.E R22, desc[UR10][R18.64+-0x800] ;  /* 0xfff8000a12167981 */ /* 0x000ee8000c1e1900 */
[----:B------:R-:W5:Y:S04]  /*0500*/  LDG.E R16, desc[UR10][R18.64+-0x700] ;  /* 0xfff9000a12107981 */ /* 0x000f68000c1e1900 */
[----:B------:R-:W5:Y:S01]  /*0510*/  LDG.E R17, desc[UR10][R4.64+0x24] ;  /* 0x0000240a04117981 */ /* 0x000f62000c1e1900 */
[----:B------:R-:W-:-:S03]  /*0520*/  IMAD R6, R7, R6, R28 ;  /* 0x0000000607067224 */ /* 0x000fc600078e021c */
[----:B------:R-:W4:Y:S01]  /*0530*/  LDG.E R7, desc[UR10][R4.64+0x28] ;  /* 0x0000280a04077981 */ /* 0x000f22000c1e1900 */
[----:B------:R-:W-:-:S03]  /*0540*/  IMAD R26, R27, R26, R6 ;  /* 0x0000001a1b1a7224 */ /* 0x000fc600078e0206 */
[----:B------:R-:W4:Y:S04]  /*0550*/  LDG.E R6, desc[UR10][R18.64+-0x600] ;  /* 0xfffa000a12067981 */ /* 0x000f28000c1e1900 */
[----:B------:R-:W4:Y:S01]  /*0560*/  LDG.E R13, desc[UR10][R4.64+0x2c] ;  /* 0x00002c0a040d7981 */ /* 0x000f22000c1e1900 */
[----:B------:R-:W-:-:S03]  /*0570*/  IMAD R26, R15, R14, R26 ;  /* 0x0000000e0f1a7224 */ /* 0x000fc600078e021a */
[----:B------:R-:W4:Y:S04]  /*0580*/  LDG.E R14, desc[UR10][R18.64+-0x400] ;  /* 0xfffc000a120e7981 */ /* 0x000f28000c1e1900 */
[----:B------:R-:W4:Y:S04]  /*0590*/  LDG.E R15, desc[UR10][R4.64+0x30] ;  /* 0x0000300a040f7981 */ /* 0x000f28000c1e1900 */
[----:B------:R-:W4:Y:S01]  /*05a0*/  LDG.E R27, desc[UR10][R4.64+0x54] ;  /* 0x0000540a041b7981 */ /* 0x000f22000c1e1900 */
[----:B--2---:R-:W-:-:S03]  /*05b0*/  IMAD R20, R21, R20, R26 ;  /* 0x0000001415147224 */ /* 0x004fc600078e021a */
[----:B------:R-:W2:Y:S01]  /*05c0*/  LDG.E R21, desc[UR10][R4.64+0x34] ;  /* 0x0000340a04157981 */ /* 0x000ea2000c1e1900 */
[----:B------:R-:W-:-:S03]  /*05d0*/  IMAD R24, R25, R24, R20 ;  /* 0x0000001819187224 */ /* 0x000fc600078e0214 */
[----:B------:R-:W2:Y:S04]  /*05e0*/  LDG.E R20, desc[UR10][R18.64+-0x300] ;  /* 0xfffd000a12147981 */ /* 0x000ea8000c1e1900 */
[----:B------:R-:W2:Y:S01]  /*05f0*/  LDG.E R25, desc[UR10][R4.64+0x3c] ;  /* 0x00003c0a04197981 */ /* 0x000ea2000c1e1900 */
[----:B---3--:R-:W-:-:S03]  /*0600*/  IMAD R24, R23, R22, R24 ;  /* 0x0000001617187224 */ /* 0x008fc600078e0218 */
[----:B------:R-:W3:Y:S04]  /*0610*/  LDG.E R22, desc[UR10][R18.64+-0x200] ;  /* 0xfffe000a12167981 */ /* 0x000ee8000c1e1900 */
[----:B------:R-:W3:Y:S01]  /*0620*/  LDG.E R23, desc[UR10][R4.64+0x38] ;  /* 0x0000380a04177981 */ /* 0x000ee2000c1e1900 */
[----:B-----5:R-:W-:-:S03]  /*0630*/  IMAD R26, R17, R16, R24 ;  /* 0x00000010111a7224 */ /* 0x020fc600078e0218 */
[----:B------:R-:W5:Y:S04]  /*0640*/  LDG.E R24, desc[UR10][R18.64+-0x100] ;  /* 0xffff000a12187981 */ /* 0x000f68000c1e1900 */
[----:B------:R-:W5:Y:S04]  /*0650*/  LDG.E R16, desc[UR10][R18.64] ;  /* 0x0000000a12107981 */ /* 0x000f68000c1e1900 */
[----:B------:R-:W5:Y:S01]  /*0660*/  LDG.E R17, desc[UR10][R4.64+0x40] ;  /* 0x0000400a04117981 */ /* 0x000f62000c1e1900 */
[----:B----4-:R-:W-:-:S03]  /*0670*/  IMAD R26, R7, R6, R26 ;  /* 0x00000006071a7224 */ /* 0x010fc600078e021a */
[----:B------:R-:W4:Y:S04]  /*0680*/  LDG.E R6, desc[UR10][R18.64+0x100] ;  /* 0x0001000a12067981 */ /* 0x000f28000c1e1900 */
[----:B------:R-:W4:Y:S01]  /*0690*/  LDG.E R7, desc[UR10][R4.64+0x44] ;  /* 0x0000440a04077981 */ /* 0x000f22000c1e1900 */
[----:B------:R-:W-:-:S03]  /*06a0*/  IMAD R26, R13, R12, R26 ;  /* 0x0000000c0d1a7224 */ /* 0x000fc600078e021a */
[----:B------:R-:W4:Y:S04]  /*06b0*/  LDG.E R12, desc[UR10][R18.64+0x200] ;  /* 0x0002000a120c7981 */ /* 0x000f28000c1e1900 */
[----:B------:R-:W4:Y:S01]  /*06c0*/  LDG.E R13, desc[UR10][R4.64+0x48] ;  /* 0x0000480a040d7981 */ /* 0x000f22000c1e1900 */
[----:B------:R-:W-:-:S03]  /*06d0*/  IMAD R26, R15, R14, R26 ;  /* 0x0000000e0f1a7224 */ /* 0x000fc600078e021a */
[----:B------:R-:W4:Y:S04]  /*06e0*/  LDG.E R14, desc[UR10][R18.64+0x300] ;  /* 0x0003000a120e7981 */ /* 0x000f28000c1e1900 */
[----:B------:R-:W4:Y:S01]  /*06f0*/  LDG.E R15, desc[UR10][R4.64+0x4c] ;  /* 0x00004c0a040f7981 */ /* 0x000f22000c1e1900 */
[----:B--2---:R-:W-:-:S03]  /*0700*/  IMAD R20, R21, R20, R26 ;  /* 0x0000001415147224 */ /* 0x004fc600078e021a */
[----:B------:R-:W2:Y:S04]  /*0710*/  LDG.E R26, desc[UR10][R18.64+0x500] ;  /* 0x0005000a121a7981 */ /* 0x000ea8000c1e1900 */
[----:B------:R-:W2:Y:S01]  /*0720*/  LDG.E R21, desc[UR10][R4.64+0x58] ;  /* 0x0000580a04157981 */ /* 0x000ea2000c1e1900 */
[----:B---3--:R-:W-:-:S03]  /*0730*/  IMAD R20, R23, R22, R20 ;  /* 0x0000001617147224 */ /* 0x008fc600078e0214 */
[----:B------:R-:W3:Y:S01]  /*0740*/  LDG.E R22, desc[UR10][R18.64+0x700] ;  /* 0x0007000a12167981 */ /* 0x000ee2000c1e1900 */
[----:B-----5:R-:W-:-:S03]  /*0750*/  IMAD R20, R25, R24, R20 ;  /* 0x0000001819147224 */ /* 0x020fc600078e0214 */
[----:B------:R-:W5:Y:S04]  /*0760*/  LDG.E R24, desc[UR10][R18.64+0x400] ;  /* 0x0004000a12187981 */ /* 0x000f68000c1e1900 */
[----:B------:R-:W5:Y:S01]  /*0770*/  LDG.E R25, desc[UR10][R4.64+0x50] ;  /* 0x0000500a04197981 */ /* 0x000f62000c1e1900 */
[----:B------:R-:W-:Y:S01]  /*0780*/  IMAD R16, R17, R16, R20 ;  /* 0x0000001011107224 */ /* 0x000fe200078e0214 */
[----:B------:R-:W-:Y:S02]  /*0790*/  IADD3 R17, PT, PT, R9, 0x800, RZ ;  /* 0x0000080009117810 */ /* 0x000fe40007ffe0ff */
[----:B------:R-:W3:Y:S04]  /*07a0*/  LDG.E R20, desc[UR10][R18.64+0x600] ;  /* 0x0006000a12147981 */ /* 0x000ee8000c1e1900 */
[----:B------:R-:W3:Y:S01]  /*07b0*/  LDG.E R23, desc[UR10][R4.64+0x5c] ;  /* 0x00005c0a04177981 */ /* 0x000ee2000c1e1900 */
[----:B----4-:R-:W-:-:S02]  /*07c0*/  IMAD R16, R7, R6, R16 ;  /* 0x0000000607107224 */ /* 0x010fc400078e0210 */
[----:B------:R-:W-:Y:S02]  /*07d0*/  IMAD.WIDE R6, R17, 0x4, R2 ;  /* 0x0000000411067825 */ /* 0x000fe400078e0202 */
[----:B------:R-:W4:Y:S02]  /*07e0*/  LDG.E R17, desc[UR10][R4.64+0x60] ;  /* 0x0000600a04117981 */ /* 0x000f24000c1e1900 */
[----:B------:R-:W-:Y:S02]  /*07f0*/  IMAD R28, R13, R12, R16 ;  /* 0x0000000c0d1c7224 */ /* 0x000fe400078e0210 */
[----:B------:R-:W4:Y:S04]  /*0800*/  LDG.E R18, desc[UR10][R6.64+-0x500] ;  /* 0xfffb000a06127981 */ /* 0x000f28000c1e1900 */
[----:B------:R-:W4:Y:S04]  /*0810*/  LDG.E R16, desc[UR10][R6.64+-0x800] ;  /* 0xfff8000a06107981 */ /* 0x000f28000c1e1900 */
[----:B------:R-:W4:Y:S04]  /*0820*/  LDG.E R12, desc[UR10][R6.64+-0x700] ;  /* 0xfff9000a060c7981 */ /* 0x000f28000c1e1900 */
[----:B------:R-:W4:Y:S01]  /*0830*/  LDG.E R13, desc[UR10][R4.64+0x64] ;  /* 0x0000640a040d7981 */ /* 0x000f22000c1e1900 */
[----:B------:R-:W-:-:S03]  /*0840*/  IMAD R28, R15, R14, R28 ;  /* 0x0000000e0f1c7224 */ /* 0x000fc600078e021c */
[----:B------:R-:W4:Y:S04]  /*0850*/  LDG.E R14, desc[UR10][R6.64+-0x600] ;  /* 0xfffa000a060e7981 */ /* 0x000f28000c1e1900 */
[----:B------:R-:W4:Y:S04]  /*0860*/  LDG.E R15, desc[UR10][R4.64+0x68] ;  /* 0x0000680a040f7981 */ /* 0x000f28000c1e1900 */
[----:B------:R-:W4:Y:S01]  /*0870*/  LDG.E R19, desc[UR10][R4.64+0x6c] ;  /* 0x00006c0a04137981 */ /* 0x000f22000c1e1900 */
[----:B-----5:R-:W-:-:S03]  /*0880*/  IMAD R24, R25, R24, R28 ;  /* 0x0000001819187224 */ /* 0x020fc600078e021c */
[----:B------:R-:W5:Y:S01]  /*0890*/  LDG.E R25, desc[UR10][R6.64+-0x100] ;  /* 0xffff000a06197981 */ /* 0x000f62000c1e1900 */
[----:B--2---:R-:W-:-:S03]  /*08a0*/  IMAD R24, R27, R26, R24 ;  /* 0x0000001a1b187224 */ /* 0x004fc600078e0218 */
[----:B------:R-:W2:Y:S01]  /*08b0*/  LDG.E R27, desc[UR10][R4.64+0x9c] ;  /* 0x00009c0a041b7981 */ /* 0x000ea2000c1e1900 */
[----:B---3--:R-:W-:-:S03]  /*08c0*/  IMAD R24, R21, R20, R24 ;  /* 0x0000001415187224 */ /* 0x008fc600078e0218 */
[----:B------:R-:W3:Y:S04]  /*08d0*/  LDG.E R21, desc[UR10][R6.64+-0x400] ;  /* 0xfffc000a06157981 */ /* 0x000ee8000c1e1900 */
[----:B------:R-:W3:Y:S01]  /*08e0*/  LDG.E R20, desc[UR10][R4.64+0x70] ;  /* 0x0000700a04147981 */ /* 0x000ee2000c1e1900 */
[----:B------:R-:W-:-:S03]  /*08f0*/  IMAD R24, R23, R22, R24 ;  /* 0x0000001617187224 */ /* 0x000fc600078e0218 */
[----:B------:R-:W5:Y:S04]  /*0900*/  LDG.E R23, desc[UR10][R6.64+-0x300] ;  /* 0xfffd000a06177981 */ /* 0x000f68000c1e1900 */
[----:B------:R-:W5:Y:S01]  /*0910*/  LDG.E R22, desc[UR10][R4.64+0x74] ;  /* 0x0000740a04167981 */ /* 0x000f62000c1e1900 */
[----:B----4-:R-:W-:-:S03]  /*0920*/  IMAD R24, R17, R16, R24 ;  /* 0x0000001011187224 */ /* 0x010fc600078e0218 */
[----:B------:R-:W4:Y:S04]  /*0930*/  LDG.E R17, desc[UR10][R6.64+-0x200] ;  /* 0xfffe000a06117981 */ /* 0x000f28000c1e1900 */
[----:B------:R-:W4:Y:S01]  /*0940*/  LDG.E R16, desc[UR10][R4.64+0x78] ;  /* 0x0000780a04107981 */ /* 0x000f22000c1e1900 */
[----:B------:R-:W-:-:S03]  /*0950*/  IMAD R26, R13, R12, R24 ;  /* 0x0000000c0d1a7224 */ /* 0x000fc600078e0218 */
[----:B------:R-:W2:Y:S04]  /*0960*/  LDG.E R24, desc[UR10][R4.64+0x7c] ;  /* 0x00007c0a04187981 */ /* 0x000ea8000c1e1900 */
[----:B------:R-:W2:Y:S04]  /*0970*/  LDG.E R12, desc[UR10][R6.64] ;  /* 0x0000000a060c7981 */ /* 0x000ea8000c1e1900 */
[----:B------:R-:W2:Y:S01]  /*0980*/  LDG.E R13, desc[UR10][R4.64+0x80] ;  /* 0x0000800a040d7981 */ /* 0x000ea2000c1e1900 */
[----:B------:R-:W-:-:S03]  /*0990*/  IMAD R26, R15, R14, R26 ;  /* 0x0000000e0f1a7224 */ /* 0x000fc600078e021a */
[----:B------:R-:W2:Y:S04]  /*09a0*/  LDG.E R14, desc[UR10][R6.64+0x100] ;  /* 0x0001000a060e7981 */ /* 0x000ea8000c1e1900 */
        /* <DEDUP_REMOVED lines=9> */
[----:B------:R-:W3:Y:S01]  /*0a40*/  LDG.E R23, desc[UR10][R4.64+0x98] ;  /* 0x0000980a04177981 */ /* 0x000ee2000c1e1900 */
[----:B----4-:R-:W-:-:S03]  /*0a50*/  IMAD R22, R16, R17, R22 ;  /* 0x0000001110167224 */ /* 0x010fc600078e0216 */
[----:B------:R-:W4:Y:S04]  /*0a60*/  LDG.E R17, desc[UR10][R6.64+0x300] ;  /* 0x0003000a06117981 */ /* 0x000f28000c1e1900 */
[----:B------:R-:W4:Y:S01]  /*0a70*/  LDG.E R16, desc[UR10][R4.64+0x8c] ;  /* 0x00008c0a04107981 */ /* 0x000f22000c1e1900 */
[----:B--2---:R-:W-:-:S03]  /*0a80*/  IMAD R22, R24, R25, R22 ;  /* 0x0000001918167224 */ /* 0x004fc600078e0216 */
[----:B------:R-:W2:Y:S04]  /*0a90*/  LDG.E R25, desc[UR10][R6.64+0x500] ;  /* 0x0005000a06197981 */ /* 0x000ea8000c1e1900 */
[----:B------:R-:W2:Y:S01]  /*0aa0*/  LDG.E R24, desc[UR10][R4.64+0x94] ;  /* 0x0000940a04187981 */ /* 0x000ea2000c1e1900 */
[----:B------:R-:W-:-:S03]  /*0ab0*/  IMAD R12, R13, R12, R22 ;  /* 0x0000000c0d0c7224 */ /* 0x000fc600078e0216 */
[----:B------:R-:W2:Y:S01]  /*0ac0*/  LDG.E R22, desc[UR10][R6.64+0x600] ;  /* 0x0006000a06167981 */ /* 0x000ea2000c1e1900 */
[----:B------:R-:W-:Y:S01]  /*0ad0*/  IADD3 R13, PT, PT, R9, 0xc00, RZ ;  /* 0x00000c00090d7810 */ /* 0x000fe20007ffe0ff */
[----:B------:R-:W-:Y:S02]  /*0ae0*/  IMAD R28, R15, R14, R12 ;  /* 0x0000000e0f1c7224 */ /* 0x000fe400078e020c */
[----:B------:R-:W2:Y:S02]  /*0af0*/  LDG.E R14, desc[UR10][R6.64+0x700] ;  /* 0x0007000a060e7981 */ /* 0x000ea4000c1e1900 */
[----:B------:R-:W-:-:S05]  /*0b00*/  IMAD.WIDE R12, R13, 0x4, R2 ;  /* 0x000000040d0c7825 */ /* 0x000fca00078e0202 */
[----:B------:R-:W2:Y:S04]  /*0b10*/  LDG.E R15, desc[UR10][R12.64+-0x800] ;  /* 0xfff8000a0c0f7981 */ /* 0x000ea8000c1e1900 */
[----:B------:R-:W2:Y:S04]  /*0b20*/  LDG.E R6, desc[UR10][R12.64+-0x500] ;  /* 0xfffb000a0c067981 */ /* 0x000ea8000c1e1900 */
[----:B------:R-:W2:Y:S01]  /*0b30*/  LDG.E R7, desc[UR10][R4.64+0xac] ;  /* 0x0000ac0a04077981 */ /* 0x000ea2000c1e1900 */
[----:B-----5:R-:W-:-:S03]  /*0b40*/  IMAD R18, R19, R18, R28 ;  /* 0x0000001213127224 */ /* 0x020fc600078e021c */
[----:B------:R-:W5:Y:S04]  /*0b50*/  LDG.E R19, desc[UR10][R12.64+-0x600] ;  /* 0xfffa000a0c137981 */ /* 0x000f68000c1e1900 */
[----:B------:R-:W5:Y:S01]  /*0b60*/  LDG.E R28, desc[UR10][R12.64+0x700] ;  /* 0x0007000a0c1c7981 */ /* 0x000f62000c1e1900 */
[----:B----4-:R-:W-:-:S03]  /*0b70*/  IMAD R18, R16, R17, R18 ;  /* 0x0000001110127224 */ /* 0x010fc600078e0212 */
[----:B------:R-:W4:Y:S01]  /*0b80*/  LDG.E R16, desc[UR10][R12.64+-0x700] ;  /* 0xfff9000a0c107981 */ /* 0x000f22000c1e1900 */
[----:B---3--:R-:W-:-:S03]  /*0b90*/  IMAD R20, R21, R20, R18 ;  /* 0x0000001415147224 */ /* 0x008fc600078e0212 */
[----:B------:R-:W4:Y:S01]  /*0ba0*/  LDG.E R17, desc[UR10][R4.64+0xa4] ;  /* 0x0000a40a04117981 */ /* 0x000f22000c1e1900 */
[----:B--2---:R-:W-:-:S03]  /*0bb0*/  IMAD R20, R24, R25, R20 ;  /* 0x0000001918147224 */ /* 0x004fc600078e0214 */
[----:B------:R-:W5:Y:S01]  /*0bc0*/  LDG.E R18, desc[UR10][R4.64+0xa8] ;  /* 0x0000a80a04127981 */ /* 0x000f62000c1e1900 */
[----:B------:R-:W-:-:S03]  /*0bd0*/  IMAD R22, R23, R22, R20 ;  /* 0x0000001617167224 */ /* 0x000fc600078e0214 */
[----:B------:R-:W2:Y:S04]  /*0be0*/  LDG.E R21, desc[UR10][R12.64+-0x400] ;  /* 0xfffc000a0c157981 */ /* 0x000ea8000c1e1900 */
[----:B------:R-:W2:Y:S01]  /*0bf0*/  LDG.E R20, desc[UR10][R4.64+0xb0] ;  /* 0x0000b00a04147981 */ /* 0x000ea2000c1e1900 */
[----:B------:R-:W-:-:S03]  /*0c00*/  IMAD R22, R27, R14, R22 ;  /* 0x0000000e1b167224 */ /* 0x000fc600078e0216 */
[----:B------:R-:W3:Y:S04]  /*0c10*/  LDG.E R14, desc[UR10][R12.64+-0x300] ;  /* 0xfffd000a0c0e7981 */ /* 0x000ee8000c1e1900 */
[----:B------:R-:W3:Y:S01]  /*0c20*/  LDG.E R23, desc[UR10][R4.64+0xb4] ;  /* 0x0000b40a04177981 */ /* 0x000ee2000c1e1900 */
[----:B------:R-:W-:-:S03]  /*0c30*/  IMAD R26, R26, R15, R22 ;  /* 0x0000000f1a1a7224 */ /* 0x000fc600078e0216 */
[----:B------:R-:W3:Y:S04]  /*0c40*/  LDG.E R25, desc[UR10][R12.64+-0x200] ;  /* 0xfffe000a0c197981 */ /* 0x000ee8000c1e1900 */
[----:B------:R-:W3:Y:S04]  /*0c50*/  LDG.E R24, desc[UR10][R4.64+0xb8] ;  /* 0x0000b80a04187981 */ /* 0x000ee8000c1e1900 */
[----:B------:R-:W3:Y:S04]  /*0c60*/  LDG.E R22, desc[UR10][R12.64+-0x100] ;  /* 0xffff000a0c167981 */ /* 0x000ee8000c1e1900 */
[----:B------:R-:W3:Y:S04]  /*0c70*/  LDG.E R15, desc[UR10][R4.64+0xbc] ;  /* 0x0000bc0a040f7981 */ /* 0x000ee8000c1e1900 */
[----:B------:R-:W3:Y:S01]  /*0c80*/  LDG.E R27, desc[UR10][R4.64+0xd8] ;  /* 0x0000d80a041b7981 */ /* 0x000ee2000c1e1900 */
[----:B----4-:R-:W-:-:S03]  /*0c90*/  IMAD R16, R17, R16, R26 ;  /* 0x0000001011107224 */ /* 0x010fc600078e021a */
[----:B------:R-:W4:Y:S01]  /*0ca0*/  LDG.E R17, desc[UR10][R4.64+0xc0] ;  /* 0x0000c00a04117981 */ /* 0x000f22000c1e1900 */
[----:B-----5:R-:W-:-:S03]  /*0cb0*/  IMAD R18, R18, R19, R16 ;  /* 0x0000001312127224 */ /* 0x020fc600078e0210 */
[----:B------:R-:W4:Y:S01]  /*0cc0*/  LDG.E R16, desc[UR10][R12.64] ;  /* 0x0000000a0c107981 */ /* 0x000f22000c1e1900 */
[----:B------:R-:W-:-:S03]  /*0cd0*/  IMAD R18, R7, R6, R18 ;  /* 0x0000000607127224 */ /* 0x000fc600078e0212 */
[----:B------:R-:W5:Y:S01]  /*0ce0*/  LDG.E R6, desc[UR10][R12.64+0x100] ;  /* 0x0001000a0c067981 */ /* 0x000f62000c1e1900 */
[----:B--2---:R-:W-:-:S03]  /*0cf0*/  IMAD R20, R20, R21, R18 ;  /* 0x0000001514147224 */ /* 0x004fc600078e0212 */
[----:B------:R-:W5:Y:S04]  /*0d00*/  LDG.E R7, desc[UR10][R4.64+0xc4] ;  /* 0x0000c40a04077981 */ /* 0x000f68000c1e1900 */
[----:B------:R-:W2:Y:S04]  /*0d10*/  LDG.E R19, desc[UR10][R12.64+0x200] ;  /* 0x0002000a0c137981 */ /* 0x000ea8000c1e1900 */
[----:B------:R-:W2:Y:S01]  /*0d20*/  LDG.E R18, desc[UR10][R4.64+0xc8] ;  /* 0x0000c80a04127981 */ /* 0x000ea2000c1e1900 */
[----:B---3--:R-:W-:-:S03]  /*0d30*/  IMAD R14, R23, R14, R20 ;  /* 0x0000000e170e7224 */ /* 0x008fc600078e0214 */
[----:B------:R-:W3:Y:S04]  /*0d40*/  LDG.E R21, desc[UR10][R12.64+0x300] ;  /* 0x0003000a0c157981 */ /* 0x000ee8000c1e1900 */
[----:B------:R-:W3:Y:S01]  /*0d50*/  LDG.E R20, desc[UR10][R4.64+0xcc] ;  /* 0x0000cc0a04147981 */ /* 0x000ee2000c1e1900 */
[----:B------:R-:W-:-:S03]  /*0d60*/  IMAD R14, R24, R25, R14 ;  /* 0x00000019180e7224 */ /* 0x000fc600078e020e */
[----:B------:R-:W3:Y:S04]  /*0d70*/  LDG.E R24, desc[UR10][R12.64+0x400] ;  /* 0x0004000a0c187981 */ /* 0x000ee8000c1e1900 */
[----:B------:R-:W3:Y:S01]  /*0d80*/  LDG.E R23, desc[UR10][R4.64+0xd0] ;  /* 0x0000d00a04177981 */ /* 0x000ee2000c1e1900 */
[----:B------:R-:W-:-:S03]  /*0d90*/  IMAD R14, R15, R22, R14 ;  /* 0x000000160f0e7224 */ /* 0x000fc600078e020e */
[----:B------:R-:W3:Y:S04]  /*0da0*/  LDG.E R22, desc[UR10][R12.64+0x500] ;  /* 0x0005000a0c167981 */ /* 0x000ee8000c1e1900 */
[----:B------:R-:W3:Y:S04]  /*0db0*/  LDG.E R25, desc[UR10][R4.64+0xd4] ;  /* 0x0000d40a04197981 */ /* 0x000ee8000c1e1900 */
[----:B------:R-:W3:Y:S01]  /*0dc0*/  LDG.E R26, desc[UR10][R12.64+0x600] ;  /* 0x0006000a0c1a7981 */ /* 0x000ee2000c1e1900 */
[----:B----4-:R-:W-:Y:S02]  /*0dd0*/  IMAD R16, R17, R16, R14 ;  /* 0x0000001011107224 */ /* 0x010fe400078e020e */
[----:B------:R-:W0:Y:S02]  /*0de0*/  LDC.64 R14, c[0x0][0x390] ;  /* 0x0000e400ff0e7b82 */ /* 0x000e240000000a00 */
[----:B-----5:R-:W-:-:S04]  /*0df0*/  IMAD R6, R7, R6, R16 ;  /* 0x0000000607067224 */ /* 0x020fc800078e0210 */
[----:B--2---:R-:W-:-:S04]  /*0e00*/  IMAD R6, R18, R19, R6 ;  /* 0x0000001312067224 */ /* 0x004fc800078e0206 */
[----:B---3--:R-:W-:Y:S01]  /*0e10*/  IMAD R6, R20, R21, R6 ;  /* 0x0000001514067224 */ /* 0x008fe200078e0206 */
[----:B------:R-:W-:-:S03]  /*0e20*/  LEA R7, R11, R9, 0x6 ;  /* 0x000000090b077211 */ /* 0x000fc600078e30ff */
[----:B------:R-:W-:-:S04]  /*0e30*/  IMAD R6, R23, R24, R6 ;  /* 0x0000001817067224 */ /* 0x000fc800078e0206 */
[----:B------:R-:W-:-:S04]  /*0e40*/  IMAD R6, R25, R22, R6 ;  /* 0x0000001619067224 */ /* 0x000fc800078e0206 */
[----:B------:R-:W-:Y:S02]  /*0e50*/  IMAD R6, R27, R26, R6 ;  /* 0x0000001a1b067224 */ /* 0x000fe400078e0206 */
[----:B0-----:R-:W-:-:S04]  /*0e60*/  IMAD.WIDE R14, R7, 0x4, R14 ;  /* 0x00000004070e7825 */ /* 0x001fc800078e020e */
[----:B------:R-:W-:Y:S01]  /*0e70*/  IMAD R29, R29, R28, R6 ;  /* 0x0000001c1d1d7224 */ /* 0x000fe200078e0206 */
[----:B------:R-:W-:-:S04]  /*0e80*/  IADD3 R11, PT, PT, R8, R11, RZ ;  /* 0x0000000b080b7210 */ /* 0x000fc80007ffe0ff */
[----:B------:R0:W-:Y:S01]  /*0e90*/  STG.E desc[UR10][R14.64], R29 ;  /* 0x0000001d0e007986 */ /* 0x0001e2000c10190a */
[----:B------:R-:W-:-:S13]  /*0ea0*/  ISETP.GE.U32.AND P0, PT, R11, 0x40, PT ;  /* 0x000000400b00780c */ /* 0x000fda0003f06070 */
[----:B0-----:R-:W-:Y:S05]  /*0eb0*/  @!P0 BRA `(.L_x_2) ;  /* 0xfffffff000bc8947 */ /* 0x001fea000383ffff */
.L_x_1:
[----:B------:R-:W-:Y:S05]  /*0ec0*/  BSYNC.RECONVERGENT B0 ;  /* 0x0000000000007941 */ /* 0x000fea0003800200 */
.L_x_0:
[----:B------:R-:W-:-:S04]  /*0ed0*/  IADD3 R9, PT, PT, R10, R9, RZ ;  /* 0x000000090a097210 */ /* 0x000fc80007ffe0ff */
[----:B------:R-:W-:-:S13]  /*0ee0*/  ISETP.GE.AND P0, PT, R9, 0x40, PT ;  /* 0x000000400900780c */ /* 0x000fda0003f06270 */
[----:B------:R-:W-:Y:S05]  /*0ef0*/  @!P0 BRA `(.L_x_3) ;  /* 0xfffffff0009c8947 */ /* 0x000fea000383ffff */
[----:B------:R-:W-:Y:S05]  /*0f00*/  EXIT ;  /* 0x000000000000794d */ /* 0x000fea0003800000 */
.L_x_4:
[----:B------:R-:W-:-:S00]  /*0f10*/  BRA `(.L_x_4) ;  /* 0xfffffffc00fc7947 */ /* 0x000fc0000383ffff */
[----:B------:R-:W-:-:S00]  /*0f20*/  NOP ;  /* 0x0000000000007918 */ /* 0x000fc00000000000 */
        /* <DEDUP_REMOVED lines=13> */
.L_x_5:


//--------------------- .nv.shared.reserved.0     --------------------------
	.section	.nv.shared.reserved.0,"aw",@nobits
	.weak		__nv_reservedSMEM_offset_0_alias
	.size		__nv_reservedSMEM_offset_0_alias, 0, 64
	.other		__nv_reservedSMEM_offset_0_alias,@"STO_CUDA_RESERVED_SHARED STV_DEFAULT"
__nv_reservedSMEM_offset_0_alias:
	.zero		0
	.zero		64


//--------------------- .nv.constant0._Z12matrixMulGPUPiS_S_ --------------------------
	.section	.nv.constant0._Z12matrixMulGPUPiS_S_,"a",@progbits
	.sectionflags	@""
	.align	4
.nv.constant0._Z12matrixMulGPUPiS_S_:
	.zero		920


//--------------------- SYMBOLS --------------------------

	.type		.nv.reservedSmem.offset0,@object
	.size		.nv.reservedSmem.offset0,0x4
